	.headerflags	@"EF_CUDA_TEXMODE_UNIFIED EF_CUDA_64BIT_ADDRESS EF_CUDA_ACCELERATORS EF_CUDA_SM90 EF_CUDA_VIRTUAL_SM(EF_CUDA_SM90)"
	.elftype	@"ET_EXEC"


//--------------------- .nv.info                  --------------------------
	.section	.nv.info,"",@"SHT_CUDA_INFO"
	.align	4


	//----- nvinfo : EIATTR_REGCOUNT
	.align		4
        /*0000*/ 	.byte	0x04, 0x2f
        /*0002*/ 	.short	(.L_3 - .L_2)
	.align		4
.L_2:
        /*0004*/ 	.word	index@(triton_poi_fused__native_batch_norm_legit_no_training_add_relu_27)
        /*0008*/ 	.word	0x00000020


	//----- nvinfo : EIATTR_MIN_STACK_SIZE
	.align		4
.L_3:
        /*000c*/ 	.byte	0x04, 0x12
        /*000e*/ 	.short	(.L_5 - .L_4)
	.align		4
.L_4:
        /*0010*/ 	.word	index@(triton_poi_fused__native_batch_norm_legit_no_training_add_relu_27)
        /*0014*/ 	.word	0x00000000


	//----- nvinfo : EIATTR_FRAME_SIZE
	.align		4
.L_5:
        /*0018*/ 	.byte	0x04, 0x11
        /*001a*/ 	.short	(.L_7 - .L_6)
	.align		4
.L_6:
        /*001c*/ 	.word	index@(triton_poi_fused__native_batch_norm_legit_no_training_add_relu_27)
        /*0020*/ 	.word	0x00000000


	//----- nvinfo : EIATTR_MIN_STACK_SIZE
	.align		4
.L_7:
        /*0024*/ 	.byte	0x04, 0x12
        /*0026*/ 	.short	(.L_9 - .L_8)
	.align		4
.L_8:
        /*0028*/ 	.word	index@(triton_poi_fused__native_batch_norm_legit_no_training_add_relu_27)
        /*002c*/ 	.word	0x00000000
.L_9:


//--------------------- .nv.info.triton_poi_fused__native_batch_norm_legit_no_training_add_relu_27 --------------------------
	.section	.nv.info.triton_poi_fused__native_batch_norm_legit_no_training_add_relu_27,"",@"SHT_CUDA_INFO"
	.sectionflags	@""
	.align	4


	//----- nvinfo : EIATTR_CUDA_API_VERSION
	.align		4
        /*0000*/ 	.byte	0x04, 0x37
        /*0002*/ 	.short	(.L_11 - .L_10)
.L_10:
        /*0004*/ 	.word	0x0000007c


	//----- nvinfo : EIATTR_KPARAM_INFO
	.align		4
.L_11:
        /*0008*/ 	.byte	0x04, 0x17
        /*000a*/ 	.short	(.L_13 - .L_12)
.L_12:
        /*000c*/ 	.word	0x00000000
        /*0010*/ 	.short	0x0009
        /*0012*/ 	.short	0x0044
        /*0014*/ 	.byte	0x00, 0xf0, 0x11, 0x00


	//----- nvinfo : EIATTR_KPARAM_INFO
	.align		4
.L_13:
        /*0018*/ 	.byte	0x04, 0x17
        /*001a*/ 	.short	(.L_15 - .L_14)
.L_14:
        /*001c*/ 	.word	0x00000000
        /*0020*/ 	.short	0x0008
        /*0022*/ 	.short	0x0040
        /*0024*/ 	.byte	0x00, 0xf0, 0x11, 0x00


	//----- nvinfo : EIATTR_KPARAM_INFO
	.align		4
.L_15:
        /*0028*/ 	.byte	0x04, 0x17
        /*002a*/ 	.short	(.L_17 - .L_16)
.L_16:
        /*002c*/ 	.word	0x00000000
        /*0030*/ 	.short	0x0007
        /*0032*/ 	.short	0x0038
        /*0034*/ 	.byte	0x00, 0xf4, 0x21, 0x00


	//----- nvinfo : EIATTR_KPARAM_INFO
	.align		4
.L_17:
        /*0038*/ 	.byte	0x04, 0x17
        /*003a*/ 	.short	(.L_19 - .L_18)
.L_18:
        /*003c*/ 	.word	0x00000000
        /*0040*/ 	.short	0x0006
        /*0042*/ 	.short	0x0030
        /*0044*/ 	.byte	0x00, 0xf4, 0x21, 0x00


	//----- nvinfo : EIATTR_KPARAM_INFO
	.align		4
.L_19:
        /*0048*/ 	.byte	0x04, 0x17
        /*004a*/ 	.short	(.L_21 - .L_20)
.L_20:
        /*004c*/ 	.word	0x00000000
        /*0050*/ 	.short	0x0005
        /*0052*/ 	.short	0x0028
        /*0054*/ 	.byte	0x00, 0xf4, 0x21, 0x00


	//----- nvinfo : EIATTR_KPARAM_INFO
	.align		4
.L_21:
        /*0058*/ 	.byte	0x04, 0x17
        /*005a*/ 	.short	(.L_23 - .L_22)
.L_22:
        /*005c*/ 	.word	0x00000000
        /*0060*/ 	.short	0x0004
        /*0062*/ 	.short	0x0020
        /*0064*/ 	.byte	0x00, 0xf4, 0x21, 0x00


	//----- nvinfo : EIATTR_KPARAM_INFO
	.align		4
.L_23:
        /*0068*/ 	.byte	0x04, 0x17
        /*006a*/ 	.short	(.L_25 - .L_24)
.L_24:
        /*006c*/ 	.word	0x00000000
        /*0070*/ 	.short	0x0003
        /*0072*/ 	.short	0x0018
        /*0074*/ 	.byte	0x00, 0xf4, 0x21, 0x00


	//----- nvinfo : EIATTR_KPARAM_INFO
	.align		4
.L_25:
        /*0078*/ 	.byte	0x04, 0x17
        /*007a*/ 	.short	(.L_27 - .L_26)
.L_26:
        /*007c*/ 	.word	0x00000000
        /*0080*/ 	.short	0x0002
        /*0082*/ 	.short	0x0010
        /*0084*/ 	.byte	0x00, 0xf4, 0x21, 0x00


	//----- nvinfo : EIATTR_KPARAM_INFO
	.align		4
.L_27:
        /*0088*/ 	.byte	0x04, 0x17
        /*008a*/ 	.short	(.L_29 - .L_28)
.L_28:
        /*008c*/ 	.word	0x00000000
        /*0090*/ 	.short	0x0001
        /*0092*/ 	.short	0x0008
        /*0094*/ 	.byte	0x00, 0xf4, 0x21, 0x00


	//----- nvinfo : EIATTR_KPARAM_INFO
	.align		4
.L_29:
        /*0098*/ 	.byte	0x04, 0x17
        /*009a*/ 	.short	(.L_31 - .L_30)
.L_30:
        /*009c*/ 	.word	0x00000000
        /*00a0*/ 	.short	0x0000
        /*00a2*/ 	.short	0x0000
        /*00a4*/ 	.byte	0x00, 0xf4, 0x21, 0x00


	//----- nvinfo : EIATTR_SPARSE_MMA_MASK
	.align		4
.L_31:
        /*00a8*/ 	.byte	0x03, 0x50
        /*00aa*/ 	.short	0x0000


	//----- nvinfo : EIATTR_MAXREG_COUNT
	.align		4
        /*00ac*/ 	.byte	0x03, 0x1b
        /*00ae*/ 	.short	0x00ff


	//----- nvinfo : EIATTR_EXIT_INSTR_OFFSETS
	.align		4
        /*00b0*/ 	.byte	0x04, 0x1c
        /*00b2*/ 	.short	(.L_33 - .L_32)


	//   ....[0]....
.L_32:
        /*00b4*/ 	.word	0x00000e40


	//   ....[1]....
        /*00b8*/ 	.word	0x00000e80


	//----- nvinfo : EIATTR_REQNTID
	.align		4
.L_33:
        /*00bc*/ 	.byte	0x04, 0x10
        /*00be*/ 	.short	(.L_35 - .L_34)
.L_34:
        /*00c0*/ 	.word	0x00000080
        /*00c4*/ 	.word	0x00000001
        /*00c8*/ 	.word	0x00000001


	//----- nvinfo : EIATTR_CBANK_PARAM_SIZE
	.align		4
.L_35:
        /*00cc*/ 	.byte	0x03, 0x19
        /*00ce*/ 	.short	0x0048


	//----- nvinfo : EIATTR_PARAM_CBANK
	.align		4
        /*00d0*/ 	.byte	0x04, 0x0a
        /*00d2*/ 	.short	(.L_37 - .L_36)
	.align		4
.L_36:
        /*00d4*/ 	.word	index@(.nv.constant0.triton_poi_fused__native_batch_norm_legit_no_training_add_relu_27)
        /*00d8*/ 	.short	0x0210
        /*00da*/ 	.short	0x0048


	//----- nvinfo : EIATTR_SW_WAR
	.align		4
.L_37:
        /*00dc*/ 	.byte	0x04, 0x36
        /*00de*/ 	.short	(.L_39 - .L_38)
.L_38:
        /*00e0*/ 	.word	0x00000008
.L_39:


//--------------------- .nv.callgraph             --------------------------
	.section	.nv.callgraph,"",@"SHT_CUDA_CALLGRAPH"
	.align	4
	.sectionentsize	8
	.align		4
        /*0000*/ 	.word	0x00000000
	.align		4
        /*0004*/ 	.word	0xffffffff
	.align		4
        /*0008*/ 	.word	0x00000000
	.align		4
        /*000c*/ 	.word	0xfffffffe
	.align		4
        /*0010*/ 	.word	0x00000000
	.align		4
        /*0014*/ 	.word	0xfffffffd
	.align		4
        /*0018*/ 	.word	0x00000000
	.align		4
        /*001c*/ 	.word	0xfffffffc


//--------------------- .nv.constant4             --------------------------
	.section	.nv.constant4,"a",@progbits
	.align	8
	.align		8
.nv.constant4:
        /*0000*/ 	.dword	_$_str
	.align		8
        /*0008*/ 	.dword	_$_str_$_2


//--------------------- .text.triton_poi_fused__native_batch_norm_legit_no_training_add_relu_27 --------------------------
	.section	.text.triton_poi_fused__native_batch_norm_legit_no_training_add_relu_27,"ax",@progbits
	.sectionflags	@"SHF_BARRIERS=1"
	.align	128
        .global         triton_poi_fused__native_batch_norm_legit_no_training_add_relu_27
        .type           triton_poi_fused__native_batch_norm_legit_no_training_add_relu_27,@function
        .size           triton_poi_fused__native_batch_norm_legit_no_training_add_relu_27,(.L_x_1 - triton_poi_fused__native_batch_norm_legit_no_training_add_relu_27)
        .other          triton_poi_fused__native_batch_norm_legit_no_training_add_relu_27,@"STO_CUDA_ENTRY STV_DEFAULT"
triton_poi_fused__native_batch_norm_legit_no_training_add_relu_27:
.text.triton_poi_fused__native_batch_norm_legit_no_training_add_relu_27:
[----:B------:R-:W0:Y:S01]  /*0000*/  LDC R1, c[0x0][0x28] ;  /* 0x00000a00ff017b82 */ /* 0x000e220000000800 */
[----:B------:R-:W1:Y:S07]  /*0010*/  S2R R21, SR_CTAID.Y ;  /* 0x0000000000157919 */ /* 0x000e6e0000002600 */
[----:B------:R-:W2:Y:S01]  /*0020*/  LDC.64 R8, c[0x0][0x220] ;  /* 0x00008800ff087b82 */ /* 0x000ea20000000a00 */
[----:B------:R-:W-:Y:S01]  /*0030*/  ULDC.64 UR6, c[0x0][0x208] ;  /* 0x0000820000067ab9 */ /* 0x000fe20000000a00 */
[----:B------:R-:W3:Y:S01]  /*0040*/  S2R R20, SR_TID.X ;  /* 0x0000000000147919 */ /* 0x000ee20000002100 */
[----:B------:R-:W4:Y:S05]  /*0050*/  S2R R3, SR_CTAID.X ;  /* 0x0000000000037919 */ /* 0x000f2a0000002500 */
[----:B------:R-:W5:Y:S08]  /*0060*/  LDC.64 R24, c[0x0][0x210] ;  /* 0x00008400ff187b82 */ /* 0x000f700000000a00 */
[----:B------:R-:W5:Y:S01]  /*0070*/  LDC.64 R18, c[0x0][0x218] ;  /* 0x00008600ff127b82 */ /* 0x000f620000000a00 */
[----:B-1----:R-:W-:Y:S01]  /*0080*/  SHF.R.S32.HI R22, RZ, 0x1d, R21 ;  /* 0x0000001dff167819 */ /* 0x002fe20000011415 */
[----:B------:R-:W-:-:S03]  /*0090*/  IMAD.SHL.U32 R21, R21, 0x4, RZ ;  /* 0x0000000415157824 */ /* 0x000fc600078e00ff */
[----:B------:R-:W-:-:S04]  /*00a0*/  SGXT R22, R22, 0x1 ;  /* 0x000000011616781a */ /* 0x000fc80000000200 */
[----:B------:R-:W-:-:S04]  /*00b0*/  LEA.HI R2, R22, R21, RZ, 0x8 ;  /* 0x0000001516027211 */ /* 0x000fc800078f40ff */
[C---:B------:R-:W-:Y:S01]  /*00c0*/  LOP3.LUT R0, R2.reuse, 0xffffff00, RZ, 0xc0, !PT ;  /* 0xffffff0002007812 */ /* 0x040fe200078ec0ff */
[----:B------:R-:W-:-:S04]  /*00d0*/  IMAD.SHL.U32 R2, R2, 0x100, RZ ;  /* 0x0000010002027824 */ /* 0x000fc800078e00ff */
[----:B------:R-:W-:Y:S01]  /*00e0*/  IMAD.IADD R23, R21, 0x1, -R0 ;  /* 0x0000000115177824 */ /* 0x000fe200078e0a00 */
[----:B---3--:R-:W-:-:S03]  /*00f0*/  LOP3.LUT R0, R20, 0x7f, RZ, 0xc0, !PT ;  /* 0x0000007f14007812 */ /* 0x008fc600078ec0ff */
[----:B--2---:R-:W-:Y:S01]  /*0100*/  IMAD.WIDE R8, R23, 0x4, R8 ;  /* 0x0000000417087825 */ /* 0x004fe200078e0208 */
[----:B----4-:R-:W-:Y:S02]  /*0110*/  PRMT R0, R0, 0x6540, R3 ;  /* 0x0000654000007816 */ /* 0x010fe40000000003 */
[----:B------:R-:W-:-:S03]  /*0120*/  LOP3.LUT R2, R2, 0xffff0000, RZ, 0xc0, !PT ;  /* 0xffff000002027812 */ /* 0x000fc600078ec0ff */
[----:B------:R-:W2:Y:S01]  /*0130*/  LDG.E.EL.128 R8, desc[UR6][R8.64] ;  /* 0x0000000608087981 */ /* 0x000ea2000c2e1d00 */
[C---:B------:R-:W-:Y:S02]  /*0140*/  LOP3.LUT R4, R0.reuse, 0x80, RZ, 0xfc, !PT ;  /* 0x0000008000047812 */ /* 0x040fe400078efcff */
[----:B------:R-:W-:Y:S02]  /*0150*/  CS2R R12, SRZ ;  /* 0x00000000000c7805 */ /* 0x000fe4000001ff00 */
[----:B------:R-:W-:Y:S02]  /*0160*/  IADD3 R5, R23, R2, RZ ;  /* 0x0000000217057210 */ /* 0x000fe40007ffe0ff */
[----:B------:R-:W-:Y:S02]  /*0170*/  CS2R R14, SRZ ;  /* 0x00000000000e7805 */ /* 0x000fe4000001ff00 */
[----:B------:R-:W-:Y:S02]  /*0180*/  ISETP.GE.AND P1, PT, R0, 0x100, PT ;  /* 0x000001000000780c */ /* 0x000fe40003f26270 */
[----:B------:R-:W-:-:S02]  /*0190*/  CS2R R6, SRZ ;  /* 0x0000000000067805 */ /* 0x000fc4000001ff00 */
[----:B------:R-:W-:Y:S01]  /*01a0*/  ISETP.GE.AND P0, PT, R4, 0x100, PT ;  /* 0x000001000400780c */ /* 0x000fe20003f06270 */
[--C-:B------:R-:W-:Y:S02]  /*01b0*/  IMAD R2, R0, 0x100, R5.reuse ;  /* 0x0000010000027824 */ /* 0x100fe400078e0205 */
[----:B------:R-:W-:Y:S01]  /*01c0*/  IMAD R0, R4, 0x100, R5 ;  /* 0x0000010004007824 */ /* 0x000fe200078e0205 */
[----:B------:R-:W-:Y:S01]  /*01d0*/  CS2R R4, SRZ ;  /* 0x0000000000047805 */ /* 0x000fe2000001ff00 */
[----:B-----5:R-:W-:-:S04]  /*01e0*/  IMAD.WIDE R16, R2, 0x4, R24 ;  /* 0x0000000402107825 */ /* 0x020fc800078e0218 */
[----:B0-----:R-:W-:Y:S01]  /*01f0*/  IMAD.WIDE R18, R23, 0x4, R18 ;  /* 0x0000000417127825 */ /* 0x001fe200078e0212 */
[----:B------:R-:W3:Y:S03]  /*0200*/  @!P1 LDG.E.EL.128 R12, desc[UR6][R16.64] ;  /* 0x00000006100c9981 */ /* 0x000ee6000c2e1d00 */
[----:B------:R-:W-:-:S05]  /*0210*/  IMAD.WIDE R24, R0, 0x4, R24 ;  /* 0x0000000400187825 */ /* 0x000fca00078e0218 */
[----:B------:R0:W4:Y:S04]  /*0220*/  @!P0 LDG.E.EL.128 R4, desc[UR6][R24.64] ;  /* 0x0000000618048981 */ /* 0x000128000c2e1d00 */
[----:B------:R-:W3:Y:S01]  /*0230*/  LDG.E.EL.128 R16, desc[UR6][R18.64] ;  /* 0x0000000612107981 */ /* 0x000ee2000c2e1d00 */
[----:B------:R-:W-:Y:S01]  /*0240*/  SHF.R.U32.HI R26, RZ, 0x6, R20 ;  /* 0x00000006ff1a7819 */ /* 0x000fe20000011614 */
[----:B------:R-:W-:-:S03]  /*0250*/  IMAD.SHL.U32 R27, R20, 0x4, RZ ;  /* 0x00000004141b7824 */ /* 0x000fc600078e00ff */
[----:B------:R-:W-:Y:S02]  /*0260*/  LOP3.LUT R20, R26, 0x1, RZ, 0xc0, !PT ;  /* 0x000000011a147812 */ /* 0x000fe400078ec0ff */
[----:B------:R-:W-:Y:S02]  /*0270*/  LOP3.LUT R26, R27, 0xfc, RZ, 0xc0, !PT ;  /* 0x000000fc1b1a7812 */ /* 0x000fe400078ec0ff */
[----:B------:R-:W-:Y:S02]  /*0280*/  LOP3.LUT R27, R21, R20, RZ, 0xfc, !PT ;  /* 0x00000014151b7212 */ /* 0x000fe400078efcff */
[----:B------:R-:W-:Y:S02]  /*0290*/  PRMT R3, R26, 0x6540, R3 ;  /* 0x000065401a037816 */ /* 0x000fe40000000003 */
[----:B------:R-:W-:Y:S02]  /*02a0*/  LEA.HI R26, R22, R27, RZ, 0x8 ;  /* 0x0000001b161a7211 */ /* 0x000fe400078f40ff */
[----:B------:R-:W-:-:S02]  /*02b0*/  LOP3.LUT R21, R21, 0x2, R20, 0xfe, !PT ;  /* 0x0000000215157812 */ /* 0x000fc400078efe14 */
[C---:B------:R-:W-:Y:S01]  /*02c0*/  LOP3.LUT R28, R26.reuse, 0xffff00, RZ, 0xc0, !PT ;  /* 0x00ffff001a1c7812 */ /* 0x040fe200078ec0ff */
[----:B------:R-:W-:Y:S01]  /*02d0*/  IMAD.SHL.U32 R26, R26, 0x400, RZ ;  /* 0x000004001a1a7824 */ /* 0x000fe200078e00ff */
[----:B------:R-:W-:Y:S02]  /*02e0*/  LEA.HI R22, R22, R21, RZ, 0x8 ;  /* 0x0000001516167211 */ /* 0x000fe400078f40ff */
[----:B------:R-:W-:Y:S02]  /*02f0*/  IADD3 R27, R27, -R28, RZ ;  /* 0x8000001c1b1b7210 */ /* 0x000fe40007ffe0ff */
[----:B------:R-:W-:-:S05]  /*0300*/  LOP3.LUT R28, R22, 0xffff00, RZ, 0xc0, !PT ;  /* 0x00ffff00161c7812 */ /* 0x000fca00078ec0ff */
[----:B------:R-:W-:Y:S02]  /*0310*/  IMAD.IADD R21, R21, 0x1, -R28 ;  /* 0x0000000115157824 */ /* 0x000fe400078e0a1c */
[----:B--2---:R-:W-:Y:S01]  /*0320*/  FADD R29, R9, 9.9999997473787516356e-06 ;  /* 0x3727c5ac091d7421 */ /* 0x004fe20000000000 */
[----:B------:R-:W-:-:S03]  /*0330*/  FADD R10, R10, 9.9999997473787516356e-06 ;  /* 0x3727c5ac0a0a7421 */ /* 0x000fc60000000000 */
[----:B0-----:R-:W0:Y:S01]  /*0340*/  MUFU.SQRT R24, R29 ;  /* 0x0000001d00187308 */ /* 0x001e220000002000 */
[----:B------:R-:W-:Y:S02]  /*0350*/  SHF.L.U32 R9, R22, 0xa, RZ ;  /* 0x0000000a16097819 */ /* 0x000fe400000006ff */
[----:B------:R-:W-:Y:S01]  /*0360*/  LOP3.LUT R22, R26, 0xfffc0000, RZ, 0xc0, !PT ;  /* 0xfffc00001a167812 */ /* 0x000fe200078ec0ff */
[----:B------:R-:W-:Y:S01]  /*0370*/  FADD R25, R8, 9.9999997473787516356e-06 ;  /* 0x3727c5ac08197421 */ /* 0x000fe20000000000 */
[----:B------:R-:W-:-:S03]  /*0380*/  LOP3.LUT R8, R9, 0xfffc0000, RZ, 0xc0, !PT ;  /* 0xfffc000009087812 */ /* 0x000fc600078ec0ff */
[----:B------:R-:W1:Y:S01]  /*0390*/  MUFU.SQRT R10, R10 ;  /* 0x0000000a000a7308 */ /* 0x000e620000002000 */
[----:B------:R-:W-:Y:S02]  /*03a0*/  IMAD R22, R27, 0x100, R22 ;  /* 0x000001001b167824 */ /* 0x000fe400078e0216 */
[----:B------:R-:W-:Y:S01]  /*03b0*/  FADD R27, R11, 9.9999997473787516356e-06 ;  /* 0x3727c5ac0b1b7421 */ /* 0x000fe20000000000 */
[----:B------:R-:W-:Y:S01]  /*03c0*/  IMAD R21, R21, 0x100, R8 ;  /* 0x0000010015157824 */ /* 0x000fe200078e0208 */
[----:B0-----:R-:W-:-:S03]  /*03d0*/  FSETP.GT.AND P2, PT, R24, 8.50705917302346158658e+37, PT ;  /* 0x7e8000001800780b */ /* 0x001fc60003f44000 */
[----:B------:R-:W0:Y:S01]  /*03e0*/  MUFU.SQRT R25, R25 ;  /* 0x0000001900197308 */ /* 0x000e220000002000 */
[----:B------:R-:W-:Y:S01]  /*03f0*/  FSETP.GEU.AND P6, PT, R24, 1.175494350822287508e-38, PT ;  /* 0x008000001800780b */ /* 0x000fe20003fce000 */
[C---:B---3--:R-:W-:Y:S01]  /*0400*/  FADD R9, -R17.reuse, R13 ;  /* 0x0000000d11097221 */ /* 0x048fe20000000100 */
[----:B----4-:R-:W-:Y:S01]  /*0410*/  FADD R5, -R17, R5 ;  /* 0x0000000511057221 */ /* 0x010fe20000000100 */
[C---:B------:R-:W-:Y:S01]  /*0420*/  FADD R8, -R16.reuse, R12 ;  /* 0x0000000c10087221 */ /* 0x040fe20000000100 */
[----:B------:R-:W-:Y:S01]  /*0430*/  FADD R4, -R16, R4 ;  /* 0x0000000410047221 */ /* 0x000fe20000000100 */
[----:B------:R-:W-:Y:S02]  /*0440*/  HFMA2.MMA R17, -RZ, RZ, 1.625, 0 ;  /* 0x3e800000ff117435 */ /* 0x000fe400000001ff */
[----:B------:R-:W2:Y:S01]  /*0450*/  MUFU.SQRT R16, R27 ;  /* 0x0000001b00107308 */ /* 0x000ea20000002000 */
[----:B-1----:R-:W-:Y:S01]  /*0460*/  FSETP.GT.AND P5, PT, R10, 8.50705917302346158658e+37, PT ;  /* 0x7e8000000a00780b */ /* 0x002fe20003fa4000 */
[----:B------:R-:W-:Y:S01]  /*0470*/  @P2 FMUL R24, R24, 0.25 ;  /* 0x3e80000018182820 */ /* 0x000fe20000400000 */
[C---:B------:R-:W-:Y:S01]  /*0480*/  FADD R11, -R18.reuse, R14 ;  /* 0x0000000e120b7221 */ /* 0x040fe20000000100 */
[----:B------:R-:W-:Y:S01]  /*0490*/  FADD R6, -R18, R6 ;  /* 0x0000000612067221 */ /* 0x000fe20000000100 */
[----:B------:R-:W-:Y:S01]  /*04a0*/  FSETP.GEU.AND P4, PT, R10, 1.175494350822287508e-38, PT ;  /* 0x008000000a00780b */ /* 0x000fe20003f8e000 */
[----:B------:R-:W-:Y:S01]  /*04b0*/  FADD R26, -R19, R15 ;  /* 0x0000000f131a7221 */ /* 0x000fe20000000100 */
[----:B0-----:R-:W-:Y:S01]  /*04c0*/  FSETP.GEU.AND P3, PT, R25, 1.175494350822287508e-38, PT ;  /* 0x008000001900780b */ /* 0x001fe20003f6e000 */
[----:B------:R-:W0:Y:S01]  /*04d0*/  LDC.64 R12, c[0x0][0x228] ;  /* 0x00008a00ff0c7b82 */ /* 0x000e220000000a00 */
[----:B------:R-:W-:Y:S01]  /*04e0*/  FSEL R28, R17, 1, P2 ;  /* 0x3f800000111c7808 */ /* 0x000fe20001000000 */
[----:B------:R-:W-:Y:S01]  /*04f0*/  @!P6 FMUL R24, R24, 16777216 ;  /* 0x4b8000001818e820 */ /* 0x000fe20000400000 */
[----:B------:R-:W-:-:S03]  /*0500*/  FSETP.GT.AND P2, PT, R25, 8.50705917302346158658e+37, PT ;  /* 0x7e8000001900780b */ /* 0x000fc60003f44000 */
[----:B------:R-:W-:Y:S01]  /*0510*/  @!P6 FMUL R28, R28, 16777216 ;  /* 0x4b8000001c1ce820 */ /* 0x000fe20000400000 */
[----:B--2---:R-:W-:Y:S01]  /*0520*/  FSETP.GT.AND P6, PT, R16, 8.50705917302346158658e+37, PT ;  /* 0x7e8000001000780b */ /* 0x004fe20003fc4000 */
[----:B------:R-:W-:Y:S01]  /*0530*/  @P5 FMUL R10, R10, 0.25 ;  /* 0x3e8000000a0a5820 */ /* 0x000fe20000400000 */
[----:B------:R-:W-:Y:S01]  /*0540*/  FSEL R18, R17, 1, P5 ;  /* 0x3f80000011127808 */ /* 0x000fe20002800000 */
[----:B------:R-:W1:Y:S01]  /*0550*/  LDC.64 R14, c[0x0][0x230] ;  /* 0x00008c00ff0e7b82 */ /* 0x000e620000000a00 */
[----:B------:R-:W-:Y:S01]  /*0560*/  FSETP.GEU.AND P5, PT, R16, 1.175494350822287508e-38, PT ;  /* 0x008000001000780b */ /* 0x000fe20003fae000 */
[----:B------:R-:W-:Y:S01]  /*0570*/  @!P4 FMUL R10, R10, 16777216 ;  /* 0x4b8000000a0ac820 */ /* 0x000fe20000400000 */
[----:B------:R-:W2:Y:S03]  /*0580*/  MUFU.RCP R29, R24 ;  /* 0x00000018001d7308 */ /* 0x000ea60000001000 */
[----:B------:R-:W-:-:S04]  /*0590*/  @P2 FMUL R25, R25, 0.25 ;  /* 0x3e80000019192820 */ /* 0x000fc80000400000 */
[----:B------:R-:W-:Y:S01]  /*05a0*/  @P6 FMUL R16, R16, 0.25 ;  /* 0x3e80000010106820 */ /* 0x000fe20000400000 */
[----:B------:R-:W-:-:S03]  /*05b0*/  @!P3 FMUL R25, R25, 16777216 ;  /* 0x4b8000001919b820 */ /* 0x000fc60000400000 */
[----:B------:R-:W-:Y:S01]  /*05c0*/  @!P5 FMUL R16, R16, 16777216 ;  /* 0x4b8000001010d820 */ /* 0x000fe20000400000 */
[----:B------:R-:W-:Y:S01]  /*05d0*/  FADD R7, -R19, R7 ;  /* 0x0000000713077221 */ /* 0x000fe20000000100 */
[----:B------:R-:W3:Y:S08]  /*05e0*/  MUFU.RCP R27, R10 ;  /* 0x0000000a001b7308 */ /* 0x000ef00000001000 */
[----:B------:R-:W4:Y:S08]  /*05f0*/  MUFU.RCP R19, R25 ;  /* 0x0000001900137308 */ /* 0x000f300000001000 */
[----:B------:R5:W1:Y:S01]  /*0600*/  MUFU.RCP R10, R16 ;  /* 0x00000010000a7308 */ /* 0x000a620000001000 */
[----:B--2---:R-:W-:Y:S01]  /*0610*/  FMUL R24, R29, R28 ;  /* 0x0000001c1d187220 */ /* 0x004fe20000400000 */
[----:B0-----:R-:W-:-:S04]  /*0620*/  IMAD.WIDE R12, R23, 0x4, R12 ;  /* 0x00000004170c7825 */ /* 0x001fc800078e020c */
[----:B------:R-:W-:Y:S01]  /*0630*/  @!P4 FMUL R18, R18, 16777216 ;  /* 0x4b8000001212c820 */ /* 0x000fe20000400000 */
[C---:B-----5:R-:W-:Y:S02]  /*0640*/  FSEL R16, R17.reuse, 1, P2 ;  /* 0x3f80000011107808 */ /* 0x060fe40001000000 */
[----:B------:R-:W-:Y:S01]  /*0650*/  FSEL R17, R17, 1, P6 ;  /* 0x3f80000011117808 */ /* 0x000fe20003000000 */
[----:B-1----:R-:W-:-:S04]  /*0660*/  IMAD.WIDE R28, R23, 0x4, R14 ;  /* 0x00000004171c7825 */ /* 0x002fc800078e020e */
[----:B------:R-:W-:Y:S01]  /*0670*/  @!P3 FMUL R16, R16, 16777216 ;  /* 0x4b8000001010b820 */ /* 0x000fe20000400000 */
[----:B---3--:R-:W-:Y:S01]  /*0680*/  FMUL R25, R27, R18 ;  /* 0x000000121b197220 */ /* 0x008fe20000400000 */
[----:B------:R-:W-:Y:S01]  /*0690*/  @!P5 FMUL R17, R17, 16777216 ;  /* 0x4b8000001111d820 */ /* 0x000fe20000400000 */
[----:B------:R-:W2:Y:S01]  /*06a0*/  LDG.E.EL.128 R12, desc[UR6][R12.64] ;  /* 0x000000060c0c7981 */ /* 0x000ea2000c2e1d00 */
[----:B----4-:R-:W-:Y:S02]  /*06b0*/  FMUL R23, R19, R16 ;  /* 0x0000001013177220 */ /* 0x010fe40000400000 */
[----:B------:R-:W-:Y:S02]  /*06c0*/  FMUL R10, R10, R17 ;  /* 0x000000110a0a7220 */ /* 0x000fe40000400000 */
[----:B------:R0:W2:Y:S02]  /*06d0*/  LDG.E.EL.128 R16, desc[UR6][R28.64] ;  /* 0x000000061c107981 */ /* 0x0000a4000c2e1d00 */
[----:B0-----:R-:W0:Y:S01]  /*06e0*/  LDC.64 R28, c[0x0][0x238] ;  /* 0x00008e00ff1c7b82 */ /* 0x001e220000000a00 */
[C---:B------:R-:W-:Y:S01]  /*06f0*/  FMUL R6, R25.reuse, R6 ;  /* 0x0000000619067220 */ /* 0x040fe20000400000 */
[----:B------:R-:W-:Y:S01]  /*0700*/  FMUL R11, R25, R11 ;  /* 0x0000000b190b7220 */ /* 0x000fe20000400000 */
[C---:B------:R-:W-:Y:S01]  /*0710*/  FMUL R27, R23.reuse, R8 ;  /* 0x00000008171b7220 */ /* 0x040fe20000400000 */
[----:B------:R-:W-:Y:S01]  /*0720*/  FMUL R25, R23, R4 ;  /* 0x0000000417197220 */ /* 0x000fe20000400000 */
[C---:B------:R-:W-:Y:S01]  /*0730*/  FMUL R9, R24.reuse, R9 ;  /* 0x0000000918097220 */ /* 0x040fe20000400000 */
[----:B------:R-:W-:Y:S01]  /*0740*/  FMUL R5, R24, R5 ;  /* 0x0000000518057220 */ /* 0x000fe20000400000 */
[C---:B------:R-:W-:Y:S01]  /*0750*/  ISETP.GE.AND P2, PT, R3.reuse, 0x100, PT ;  /* 0x000001000300780c */ /* 0x040fe20003f46270 */
[----:B------:R-:W-:-:S02]  /*0760*/  VIADD R8, R3, 0x30000 ;  /* 0x0003000003087836 */ /* 0x000fc40000000000 */
[C---:B------:R-:W-:Y:S01]  /*0770*/  FMUL R23, R10.reuse, R7 ;  /* 0x000000070a177220 */ /* 0x040fe20000400000 */
[----:B------:R-:W-:Y:S01]  /*0780*/  FMUL R26, R10, R26 ;  /* 0x0000001a0a1a7220 */ /* 0x000fe20000400000 */
[----:B------:R-:W1:Y:S01]  /*0790*/  S2UR UR5, SR_CgaCtaId ;  /* 0x00000000000579c3 */ /* 0x000e620000008800 */
[----:B------:R-:W-:Y:S02]  /*07a0*/  UMOV UR4, 0x400 ;  /* 0x0000040000047882 */ /* 0x000fe40000000000 */
[----:B-1----:R-:W-:Y:S01]  /*07b0*/  UPRMT UR4, UR5, 0x654, UR4 ;  /* 0x0000065405047896 */ /* 0x002fe20008000004 */
[C-C-:B--2---:R-:W-:Y:S01]  /*07c0*/  FFMA R24, R12.reuse, R27, R16.reuse ;  /* 0x0000001b0c187223 */ /* 0x144fe20000000010 */
[----:B------:R-:W-:Y:S01]  /*07d0*/  FFMA R12, R12, R25, R16 ;  /* 0x000000190c0c7223 */ /* 0x000fe20000000010 */
[C-C-:B------:R-:W-:Y:S01]  /*07e0*/  FFMA R16, R13.reuse, R9, R17.reuse ;  /* 0x000000090d107223 */ /* 0x140fe20000000011 */
[----:B------:R-:W-:Y:S01]  /*07f0*/  FFMA R13, R13, R5, R17 ;  /* 0x000000050d0d7223 */ /* 0x000fe20000000011 */
[----:B------:R-:W-:-:S02]  /*0800*/  IMAD.IADD R9, R8, 0x1, R22 ;  /* 0x0000000108097824 */ /* 0x000fc400078e0216 */
[C-C-:B------:R-:W-:Y:S01]  /*0810*/  FFMA R17, R14.reuse, R11, R18.reuse ;  /* 0x0000000b0e117223 */ /* 0x140fe20000000012 */
[----:B------:R-:W-:Y:S01]  /*0820*/  FFMA R14, R14, R6, R18 ;  /* 0x000000060e0e7223 */ /* 0x000fe20000000012 */
[----:B------:R-:W-:Y:S02]  /*0830*/  CS2R R4, SRZ ;  /* 0x0000000000047805 */ /* 0x000fe4000001ff00 */
[----:B------:R-:W-:Y:S02]  /*0840*/  CS2R R6, SRZ ;  /* 0x0000000000067805 */ /* 0x000fe4000001ff00 */
[----:B------:R-:W-:Y:S01]  /*0850*/  IADD3 R11, R8, R21, RZ ;  /* 0x00000015080b7210 */ /* 0x000fe20007ffe0ff */
[----:B0-----:R-:W-:-:S04]  /*0860*/  IMAD.WIDE R8, R9, 0x4, R28 ;  /* 0x0000000409087825 */ /* 0x001fc800078e021c */
[----:B------:R-:W-:Y:S01]  /*0870*/  IMAD.WIDE R28, R11, 0x4, R28 ;  /* 0x000000040b1c7825 */ /* 0x000fe200078e021c */
[----:B------:R0:W2:Y:S01]  /*0880*/  @!P2 LDG.E.EL.128 R4, desc[UR6][R8.64] ;  /* 0x000000060804a981 */ /* 0x0000a2000c2e1d00 */
[----:B------:R-:W-:Y:S02]  /*0890*/  CS2R R10, SRZ ;  /* 0x00000000000a7805 */ /* 0x000fe4000001ff00 */
[----:B0-----:R-:W-:-:S06]  /*08a0*/  CS2R R8, SRZ ;  /* 0x0000000000087805 */ /* 0x001fcc000001ff00 */
[----:B------:R0:W3:Y:S01]  /*08b0*/  @!P2 LDG.E.EL.128 R8, desc[UR6][R28.64] ;  /* 0x000000061c08a981 */ /* 0x0000e2000c2e1d00 */
[C-C-:B------:R-:W-:Y:S01]  /*08c0*/  FFMA R26, R15.reuse, R26, R19.reuse ;  /* 0x0000001a0f1a7223 */ /* 0x140fe20000000013 */
[----:B------:R-:W-:Y:S02]  /*08d0*/  FFMA R15, R15, R23, R19 ;  /* 0x000000170f0f7223 */ /* 0x000fe40000000013 */
[----:B------:R-:W1:Y:S01]  /*08e0*/  S2R R23, SR_TID.X ;  /* 0x0000000000177919 */ /* 0x000e620000002100 */
[----:B------:R-:W-:Y:S02]  /*08f0*/  FSETP.GEU.AND P6, PT, R16, RZ, PT ;  /* 0x000000ff1000720b */ /* 0x000fe40003fce000 */
[----:B------:R-:W-:Y:S02]  /*0900*/  FSETP.GEU.AND P3, PT, R24, RZ, PT ;  /* 0x000000ff1800720b */ /* 0x000fe40003f6e000 */
[----:B------:R-:W-:Y:S02]  /*0910*/  FSEL R25, R16, RZ, P6 ;  /* 0x000000ff10197208 */ /* 0x000fe40003000000 */
[----:B------:R-:W-:-:S02]  /*0920*/  FSEL R19, R24, RZ, P3 ;  /* 0x000000ff18137208 */ /* 0x000fc40001800000 */
[----:B------:R-:W-:Y:S02]  /*0930*/  FSETP.GEU.AND P5, PT, R17, RZ, PT ;  /* 0x000000ff1100720b */ /* 0x000fe40003fae000 */
[C---:B------:R-:W-:Y:S02]  /*0940*/  FSETP.GEU.AND P4, PT, R12.reuse, RZ, PT ;  /* 0x000000ff0c00720b */ /* 0x040fe40003f8e000 */
[----:B------:R-:W-:Y:S02]  /*0950*/  FSETP.GEU.AND P3, PT, R13, RZ, PT ;  /* 0x000000ff0d00720b */ /* 0x000fe40003f6e000 */
[----:B------:R-:W-:Y:S02]  /*0960*/  FSEL R17, R17, RZ, P5 ;  /* 0x000000ff11117208 */ /* 0x000fe40002800000 */
[----:B------:R-:W-:Y:S02]  /*0970*/  FSEL R27, R12, RZ, P4 ;  /* 0x000000ff0c1b7208 */ /* 0x000fe40002000000 */
[----:B------:R-:W-:-:S02]  /*0980*/  FSEL R13, R13, RZ, P3 ;  /* 0x000000ff0d0d7208 */ /* 0x000fc40001800000 */
[----:B------:R-:W-:Y:S01]  /*0990*/  FSETP.GEU.AND P4, PT, R14, RZ, PT ;  /* 0x000000ff0e00720b */ /* 0x000fe20003f8e000 */
[C---:B-1----:R-:W-:Y:S01]  /*09a0*/  IMAD.SHL.U32 R16, R23.reuse, 0x4, RZ ;  /* 0x0000000417107824 */ /* 0x042fe200078e00ff */
[----:B------:R-:W-:-:S04]  /*09b0*/  LOP3.LUT R18, R23, 0x7f, RZ, 0xc0, !PT ;  /* 0x0000007f17127812 */ /* 0x000fc800078ec0ff */
[----:B0-----:R-:W-:Y:S02]  /*09c0*/  SHF.R.U32.HI R29, RZ, 0x8, R16 ;  /* 0x00000008ff1d7819 */ /* 0x001fe40000011610 */
[----:B------:R-:W-:Y:S02]  /*09d0*/  LEA R18, R18, UR4, 0x2 ;  /* 0x0000000412127c11 */ /* 0x000fe4000f8e10ff */
[----:B------:R-:W-:Y:S02]  /*09e0*/  SGXT.U32 R29, R29, 0x1 ;  /* 0x000000011d1d781a */ /* 0x000fe40000000000 */
[----:B------:R-:W-:Y:S02]  /*09f0*/  FSETP.GEU.AND P5, PT, R26, RZ, PT ;  /* 0x000000ff1a00720b */ /* 0x000fe40003fae000 */
[----:B------:R-:W-:Y:S01]  /*0a00*/  FSETP.GEU.AND P3, PT, R15, RZ, PT ;  /* 0x000000ff0f00720b */ /* 0x000fe20003f6e000 */
[----:B------:R0:W-:Y:S01]  /*0a10*/  STS [R18+0x404], R25 ;  /* 0x0004041912007388 */ /* 0x0001e20000000800 */
[----:B------:R-:W-:-:S03]  /*0a20*/  LOP3.LUT R12, R29, 0x1fc, R16, 0xf8, !PT ;  /* 0x000001fc1d0c7812 */ /* 0x000fc600078ef810 */
[----:B------:R1:W-:Y:S04]  /*0a30*/  STS [R18], R19 ;  /* 0x0000001312007388 */ /* 0x0003e80000000800 */
[----:B------:R4:W-:Y:S01]  /*0a40*/  STS [R18+0x808], R17 ;  /* 0x0008081112007388 */ /* 0x0009e20000000800 */
[----:B0-----:R-:W-:Y:S02]  /*0a50*/  LEA R25, R29, UR4, 0x2 ;  /* 0x000000041d197c11 */ /* 0x001fe4000f8e10ff */
[----:B------:R-:W-:Y:S02]  /*0a60*/  FSEL R29, R15, RZ, P3 ;  /* 0x000000ff0f1d7208 */ /* 0x000fe40001800000 */
[----:B-1----:R-:W-:Y:S02]  /*0a70*/  FSEL R19, R14, RZ, P4 ;  /* 0x000000ff0e137208 */ /* 0x002fe40002000000 */
[----:B----4-:R-:W-:Y:S01]  /*0a80*/  FSEL R17, R26, RZ, P5 ;  /* 0x000000ff1a117208 */ /* 0x010fe20002800000 */
[----:B------:R0:W-:Y:S04]  /*0a90*/  STS [R18+0x200], R27 ;  /* 0x0002001b12007388 */ /* 0x0001e80000000800 */
[----:B------:R-:W-:Y:S04]  /*0aa0*/  STS [R18+0x604], R13 ;  /* 0x0006040d12007388 */ /* 0x000fe80000000800 */
[----:B------:R-:W-:Y:S04]  /*0ab0*/  STS [R18+0xa08], R19 ;  /* 0x000a081312007388 */ /* 0x000fe80000000800 */
[----:B------:R1:W-:Y:S04]  /*0ac0*/  STS [R18+0xc0c], R17 ;  /* 0x000c0c1112007388 */ /* 0x0003e80000000800 */
[----:B------:R4:W-:Y:S01]  /*0ad0*/  STS [R18+0xe0c], R29 ;  /* 0x000e0c1d12007388 */ /* 0x0009e20000000800 */
[----:B------:R-:W-:-:S02]  /*0ae0*/  LOP3.LUT R28, R16, 0x1fc, RZ, 0xc0, !PT ;  /* 0x000001fc101c7812 */ /* 0x000fc400078ec0ff */
[----:B0-----:R-:W-:Y:S02]  /*0af0*/  IADD3 R27, R3, R22, RZ ;  /* 0x00000016031b7210 */ /* 0x001fe40007ffe0ff */
[----:B------:R-:W-:-:S04]  /*0b00*/  LOP3.LUT R22, R28, 0x200, RZ, 0xfc, !PT ;  /* 0x000002001c167812 */ /* 0x000fc800078efcff */
[----:B-1----:R-:W-:-:S04]  /*0b10*/  SHF.R.U32.HI R17, RZ, 0x8, R22 ;  /* 0x00000008ff117819 */ /* 0x002fc80000011616 */
[----:B------:R-:W-:Y:S02]  /*0b20*/  LOP3.LUT R16, R17, 0x1fc, R16, 0xf8, !PT ;  /* 0x000001fc11107812 */ /* 0x000fe400078ef810 */
[----:B------:R-:W-:Y:S01]  /*0b30*/  LEA R17, R17, UR4, 0x2 ;  /* 0x0000000411117c11 */ /* 0x000fe2000f8e10ff */
[----:B------:R-:W-:Y:S01]  /*0b40*/  IMAD R15, R28, 0x4, R25 ;  /* 0x000000041c0f7824 */ /* 0x000fe200078e0219 */
[----:B------:R-:W-:Y:S01]  /*0b50*/  BAR.SYNC.DEFER_BLOCKING 0x0 ;  /* 0x0000000000007b1d */ /* 0x000fe20000010000 */
[----:B------:R-:W-:Y:S02]  /*0b60*/  LEA R14, R12, UR4, 0x2 ;  /* 0x000000040c0e7c11 */ /* 0x000fe4000f8e10ff */
[----:B------:R-:W-:Y:S01]  /*0b70*/  LEA R16, R16, UR4, 0x2 ;  /* 0x0000000410107c11 */ /* 0x000fe2000f8e10ff */
[----:B----4-:R-:W-:-:S04]  /*0b80*/  IMAD R29, R28, 0x4, R17 ;  /* 0x000000041c1d7824 */ /* 0x010fc800078e0211 */
[----:B------:R-:W0:Y:S01]  /*0b90*/  LDC.64 R24, c[0x0][0x240] ;  /* 0x00009000ff187b82 */ /* 0x000e220000000a00 */
[----:B------:R-:W-:Y:S04]  /*0ba0*/  LDS R12, [R14] ;  /* 0x000000000e0c7984 */ /* 0x000fe80000000800 */
[----:B------:R-:W-:Y:S04]  /*0bb0*/  LDS R13, [R15+0x4] ;  /* 0x000004000f0d7984 */ /* 0x000fe80000000800 */
[----:B------:R-:W-:Y:S04]  /*0bc0*/  LDS R14, [R14+0x8] ;  /* 0x000008000e0e7984 */ /* 0x000fe80000000800 */
[----:B------:R-:W1:Y:S04]  /*0bd0*/  LDS R15, [R15+0xc] ;  /* 0x00000c000f0f7984 */ /* 0x000e680000000800 */
[----:B------:R-:W-:Y:S04]  /*0be0*/  LDS R16, [R16+0x800] ;  /* 0x0008000010107984 */ /* 0x000fe80000000800 */
[----:B------:R-:W-:Y:S04]  /*0bf0*/  LDS R17, [R29+0x804] ;  /* 0x000804001d117984 */ /* 0x000fe80000000800 */
[----:B------:R-:W-:Y:S04]  /*0c00*/  LDS R18, [R29+0x808] ;  /* 0x000808001d127984 */ /* 0x000fe80000000800 */
[----:B------:R-:W4:Y:S01]  /*0c10*/  LDS R19, [R29+0x80c] ;  /* 0x00080c001d137984 */ /* 0x000f220000000800 */
[----:B------:R-:W-:Y:S01]  /*0c20*/  IADD3 R21, R3, R21, RZ ;  /* 0x0000001503157210 */ /* 0x000fe20007ffe0ff */
[----:B0-----:R-:W-:-:S04]  /*0c30*/  IMAD.WIDE R26, R27, 0x4, R24 ;  /* 0x000000041b1a7825 */ /* 0x001fc800078e0218 */
[----:B------:R-:W-:-:S04]  /*0c40*/  IMAD.WIDE R24, R21, 0x4, R24 ;  /* 0x0000000415187825 */ /* 0x000fc800078e0218 */
[----:B------:R-:W-:-:S05]  /*0c50*/  IMAD.SHL.U32 R23, R23, 0x10, RZ ;  /* 0x0000001017177824 */ /* 0x000fca00078e00ff */
[----:B------:R-:W-:Y:S01]  /*0c60*/  LOP3.LUT R23, R23, 0x3f0, RZ, 0xc0, !PT ;  /* 0x000003f017177812 */ /* 0x000fe200078ec0ff */
[----:B-1----:R0:W-:Y:S03]  /*0c70*/  @!P2 STG.E.128 desc[UR6][R26.64], R12 ;  /* 0x0000000c1a00a986 */ /* 0x0021e6000c101d06 */
[C---:B------:R-:W-:Y:S02]  /*0c80*/  LOP3.LUT R3, R23.reuse, R20, RZ, 0xfc, !PT ;  /* 0x0000001417037212 */ /* 0x040fe400078efcff */
[----:B------:R-:W-:Y:S01]  /*0c90*/  LEA R20, R23, UR4, 0x2 ;  /* 0x0000000417147c11 */ /* 0x000fe2000f8e10ff */
[----:B----4-:R-:W-:Y:S04]  /*0ca0*/  @!P2 STG.E.128 desc[UR6][R24.64], R16 ;  /* 0x000000101800a986 */ /* 0x010fe8000c101d06 */
[----:B------:R-:W-:Y:S01]  /*0cb0*/  IMAD R3, R3, 0x4, R20 ;  /* 0x0000000403037824 */ /* 0x000fe200078e0214 */
[----:B------:R-:W-:Y:S01]  /*0cc0*/  LEA R22, R22, UR4, 0x3 ;  /* 0x0000000416167c11 */ /* 0x000fe2000f8e18ff */
[----:B--2---:R-:W-:Y:S01]  /*0cd0*/  FADD R20, R14, R6 ;  /* 0x000000060e147221 */ /* 0x004fe20000000000 */
[----:B------:R-:W-:Y:S01]  /*0ce0*/  BAR.SYNC.DEFER_BLOCKING 0x0 ;  /* 0x0000000000007b1d */ /* 0x000fe20000010000 */
[----:B0-----:R-:W-:Y:S01]  /*0cf0*/  FADD R14, R13, R5 ;  /* 0x000000050d0e7221 */ /* 0x001fe20000000000 */
[----:B------:R-:W-:Y:S01]  /*0d00*/  FADD R26, R15, R7 ;  /* 0x000000070f1a7221 */ /* 0x000fe20000000000 */
[----:B------:R-:W-:Y:S01]  /*0d10*/  FADD R12, R12, R4 ;  /* 0x000000040c0c7221 */ /* 0x000fe20000000000 */
[----:B---3--:R-:W-:Y:S01]  /*0d20*/  FADD R13, R16, R8 ;  /* 0x00000008100d7221 */ /* 0x008fe20000000000 */
[----:B------:R-:W-:Y:S01]  /*0d30*/  FADD R15, R17, R9 ;  /* 0x00000009110f7221 */ /* 0x000fe20000000000 */
[----:B------:R-:W-:Y:S01]  /*0d40*/  FADD R21, R18, R10 ;  /* 0x0000000a12157221 */ /* 0x000fe20000000000 */
[----:B------:R-:W-:Y:S01]  /*0d50*/  FADD R23, R19, R11 ;  /* 0x0000000b13177221 */ /* 0x000fe20000000000 */
[----:B------:R-:W-:Y:S04]  /*0d60*/  STS [R3+0x20], R14 ;  /* 0x0000200e03007388 */ /* 0x000fe80000000800 */
[----:B------:R-:W-:Y:S04]  /*0d70*/  STS [R3+0x40], R20 ;  /* 0x0000401403007388 */ /* 0x000fe80000000800 */
[----:B------:R-:W-:Y:S01]  /*0d80*/  STS [R3+0x60], R26 ;  /* 0x0000601a03007388 */ /* 0x000fe20000000800 */
[----:B------:R-:W-:Y:S01]  /*0d90*/  LEA R4, R28, UR4, 0x3 ;  /* 0x000000041c047c11 */ /* 0x000fe2000f8e18ff */
[----:B------:R-:W0:Y:S02]  /*0da0*/  LDC.64 R10, c[0x0][0x248] ;  /* 0x00009200ff0a7b82 */ /* 0x000e240000000a00 */
[----:B------:R-:W-:Y:S04]  /*0db0*/  STS [R3], R12 ;  /* 0x0000000c03007388 */ /* 0x000fe80000000800 */
[----:B------:R-:W-:Y:S04]  /*0dc0*/  STS [R3+0x8], R13 ;  /* 0x0000080d03007388 */ /* 0x000fe80000000800 */
[----:B------:R-:W-:Y:S04]  /*0dd0*/  STS [R3+0x28], R15 ;  /* 0x0000280f03007388 */ /* 0x000fe80000000800 */
[----:B------:R-:W-:Y:S04]  /*0de0*/  STS [R3+0x48], R21 ;  /* 0x0000481503007388 */ /* 0x000fe80000000800 */
[----:B------:R-:W-:Y:S01]  /*0df0*/  STS [R3+0x68], R23 ;  /* 0x0000681703007388 */ /* 0x000fe20000000800 */
[----:B------:R-:W-:Y:S06]  /*0e00*/  BAR.SYNC.DEFER_BLOCKING 0x0 ;  /* 0x0000000000007b1d */ /* 0x000fec0000010000 */
[----:B------:R-:W1:Y:S01]  /*0e10*/  LDS.128 R4, [R4] ;  /* 0x0000000004047984 */ /* 0x000e620000000c00 */
[----:B0-----:R-:W-:-:S05]  /*0e20*/  IMAD.WIDE R8, R2, 0x4, R10 ;  /* 0x0000000402087825 */ /* 0x001fca00078e020a */
[----:B-1----:R0:W-:Y:S02]  /*0e30*/  @!P1 STG.E.128 desc[UR6][R8.64], R4 ;  /* 0x0000000408009986 */ /* 0x0021e4000c101d06 */
[----:B0-----:R-:W-:Y:S05]  /*0e40*/  @P0 EXIT ;  /* 0x000000000000094d */ /* 0x001fea0003800000 */
[----:B------:R-:W0:Y:S01]  /*0e50*/  LDS.128 R20, [R22] ;  /* 0x0000000016147984 */ /* 0x000e220000000c00 */
[----:B------:R-:W-:-:S05]  /*0e60*/  IMAD.WIDE R2, R0, 0x4, R10 ;  /* 0x0000000400027825 */ /* 0x000fca00078e020a */
[----:B0-----:R-:W-:Y:S01]  /*0e70*/  STG.E.128 desc[UR6][R2.64], R20 ;  /* 0x0000001402007986 */ /* 0x001fe2000c101d06 */
[----:B------:R-:W-:Y:S05]  /*0e80*/  EXIT ;  /* 0x000000000000794d */ /* 0x000fea0003800000 */
.L_x_0:
[----:B------:R-:W-:-:S00]  /*0e90*/  BRA `(.L_x_0) ;  /* 0xfffffffc00fc7947 */ /* 0x000fc0000383ffff */
[----:B------:R-:W-:-:S00]  /*0ea0*/  NOP ;  /* 0x0000000000007918 */ /* 0x000fc00000000000 */
        /* <DEDUP_REMOVED lines=13> */
.L_x_1:


//--------------------- .nv.global.init           --------------------------
	.section	.nv.global.init,"aw",@progbits
.nv.global.init:
	.type		_$_str,@object
	.size		_$_str,(_$_str_$_2 - _$_str)
_$_str:
        /*0000*/ 	.byte	0x5f, 0x5f, 0x43, 0x55, 0x44, 0x41, 0x5f, 0x46, 0x54, 0x5a, 0x00
	.type		_$_str_$_2,@object
	.size		_$_str_$_2,(.L_1 - _$_str_$_2)
_$_str_$_2:
        /*000b*/ 	.byte	0x5f, 0x5f, 0x43, 0x55, 0x44, 0x41, 0x5f, 0x50, 0x52, 0x45, 0x43, 0x5f, 0x53, 0x51, 0x52, 0x54
        /*001b*/ 	.byte	0x00
.L_1:


//--------------------- .nv.shared.triton_poi_fused__native_batch_norm_legit_no_training_add_relu_27 --------------------------
	.section	.nv.shared.triton_poi_fused__native_batch_norm_legit_no_training_add_relu_27,"aw",@nobits
	.sectionflags	@""
	.align	16
	.zero		1024


//--------------------- .nv.constant0.triton_poi_fused__native_batch_norm_legit_no_training_add_relu_27 --------------------------
	.section	.nv.constant0.triton_poi_fused__native_batch_norm_legit_no_training_add_relu_27,"a",@progbits
	.sectionflags	@""
	.align	4
.nv.constant0.triton_poi_fused__native_batch_norm_legit_no_training_add_relu_27:
	.zero		600
